	.headerflags	@"EF_CUDA_TEXMODE_UNIFIED EF_CUDA_64BIT_ADDRESS EF_CUDA_ACCELERATORS EF_CUDA_SM90 EF_CUDA_VIRTUAL_SM(EF_CUDA_SM90)"
	.elftype	@"ET_EXEC"


//--------------------- .nv.info                  --------------------------
	.section	.nv.info,"",@"SHT_CUDA_INFO"
	.align	4


	//----- nvinfo : EIATTR_REGCOUNT
	.align		4
        /*0000*/ 	.byte	0x04, 0x2f
        /*0002*/ 	.short	(.L_1 - .L_0)
	.align		4
.L_0:
        /*0004*/ 	.word	index@(triton_poi_fused_convolution_relu_18)
        /*0008*/ 	.word	0x0000000c


	//----- nvinfo : EIATTR_MIN_STACK_SIZE
	.align		4
.L_1:
        /*000c*/ 	.byte	0x04, 0x12
        /*000e*/ 	.short	(.L_3 - .L_2)
	.align		4
.L_2:
        /*0010*/ 	.word	index@(triton_poi_fused_convolution_relu_18)
        /*0014*/ 	.word	0x00000000


	//----- nvinfo : EIATTR_FRAME_SIZE
	.align		4
.L_3:
        /*0018*/ 	.byte	0x04, 0x11
        /*001a*/ 	.short	(.L_5 - .L_4)
	.align		4
.L_4:
        /*001c*/ 	.word	index@(triton_poi_fused_convolution_relu_18)
        /*0020*/ 	.word	0x00000000


	//----- nvinfo : EIATTR_MIN_STACK_SIZE
	.align		4
.L_5:
        /*0024*/ 	.byte	0x04, 0x12
        /*0026*/ 	.short	(.L_7 - .L_6)
	.align		4
.L_6:
        /*0028*/ 	.word	index@(triton_poi_fused_convolution_relu_18)
        /*002c*/ 	.word	0x00000000
.L_7:


//--------------------- .nv.info.triton_poi_fused_convolution_relu_18 --------------------------
	.section	.nv.info.triton_poi_fused_convolution_relu_18,"",@"SHT_CUDA_INFO"
	.sectionflags	@""
	.align	4


	//----- nvinfo : EIATTR_CUDA_API_VERSION
	.align		4
        /*0000*/ 	.byte	0x04, 0x37
        /*0002*/ 	.short	(.L_9 - .L_8)
.L_8:
        /*0004*/ 	.word	0x0000007c


	//----- nvinfo : EIATTR_KPARAM_INFO
	.align		4
.L_9:
        /*0008*/ 	.byte	0x04, 0x17
        /*000a*/ 	.short	(.L_11 - .L_10)
.L_10:
        /*000c*/ 	.word	0x00000000
        /*0010*/ 	.short	0x0002
        /*0012*/ 	.short	0x0010
        /*0014*/ 	.byte	0x00, 0xf0, 0x11, 0x00


	//----- nvinfo : EIATTR_KPARAM_INFO
	.align		4
.L_11:
        /*0018*/ 	.byte	0x04, 0x17
        /*001a*/ 	.short	(.L_13 - .L_12)
.L_12:
        /*001c*/ 	.word	0x00000000
        /*0020*/ 	.short	0x0001
        /*0022*/ 	.short	0x0008
        /*0024*/ 	.byte	0x00, 0xf4, 0x21, 0x00


	//----- nvinfo : EIATTR_KPARAM_INFO
	.align		4
.L_13:
        /*0028*/ 	.byte	0x04, 0x17
        /*002a*/ 	.short	(.L_15 - .L_14)
.L_14:
        /*002c*/ 	.word	0x00000000
        /*0030*/ 	.short	0x0000
        /*0032*/ 	.short	0x0000
        /*0034*/ 	.byte	0x00, 0xf4, 0x21, 0x00


	//----- nvinfo : EIATTR_SPARSE_MMA_MASK
	.align		4
.L_15:
        /*0038*/ 	.byte	0x03, 0x50
        /*003a*/ 	.short	0x0000


	//----- nvinfo : EIATTR_MAXREG_COUNT
	.align		4
        /*003c*/ 	.byte	0x03, 0x1b
        /*003e*/ 	.short	0x00ff


	//----- nvinfo : EIATTR_EXIT_INSTR_OFFSETS
	.align		4
        /*0040*/ 	.byte	0x04, 0x1c
        /*0042*/ 	.short	(.L_17 - .L_16)


	//   ....[0]....
.L_16:
        /*0044*/ 	.word	0x00000190


	//----- nvinfo : EIATTR_REQNTID
	.align		4
.L_17:
        /*0048*/ 	.byte	0x04, 0x10
        /*004a*/ 	.short	(.L_19 - .L_18)
.L_18:
        /*004c*/ 	.word	0x00000080
        /*0050*/ 	.word	0x00000001
        /*0054*/ 	.word	0x00000001


	//----- nvinfo : EIATTR_CBANK_PARAM_SIZE
	.align		4
.L_19:
        /*0058*/ 	.byte	0x03, 0x19
        /*005a*/ 	.short	0x0014


	//----- nvinfo : EIATTR_PARAM_CBANK
	.align		4
        /*005c*/ 	.byte	0x04, 0x0a
        /*005e*/ 	.short	(.L_21 - .L_20)
	.align		4
.L_20:
        /*0060*/ 	.word	index@(.nv.constant0.triton_poi_fused_convolution_relu_18)
        /*0064*/ 	.short	0x0210
        /*0066*/ 	.short	0x0014


	//----- nvinfo : EIATTR_SW_WAR
	.align		4
.L_21:
        /*0068*/ 	.byte	0x04, 0x36
        /*006a*/ 	.short	(.L_23 - .L_22)
.L_22:
        /*006c*/ 	.word	0x00000008
.L_23:


//--------------------- .nv.callgraph             --------------------------
	.section	.nv.callgraph,"",@"SHT_CUDA_CALLGRAPH"
	.align	4
	.sectionentsize	8
	.align		4
        /*0000*/ 	.word	0x00000000
	.align		4
        /*0004*/ 	.word	0xffffffff
	.align		4
        /*0008*/ 	.word	0x00000000
	.align		4
        /*000c*/ 	.word	0xfffffffe
	.align		4
        /*0010*/ 	.word	0x00000000
	.align		4
        /*0014*/ 	.word	0xfffffffd
	.align		4
        /*0018*/ 	.word	0x00000000
	.align		4
        /*001c*/ 	.word	0xfffffffc


//--------------------- .text.triton_poi_fused_convolution_relu_18 --------------------------
	.section	.text.triton_poi_fused_convolution_relu_18,"ax",@progbits
	.align	128
        .global         triton_poi_fused_convolution_relu_18
        .type           triton_poi_fused_convolution_relu_18,@function
        .size           triton_poi_fused_convolution_relu_18,(.L_x_1 - triton_poi_fused_convolution_relu_18)
        .other          triton_poi_fused_convolution_relu_18,@"STO_CUDA_ENTRY STV_DEFAULT"
triton_poi_fused_convolution_relu_18:
.text.triton_poi_fused_convolution_relu_18:
[----:B------:R-:W-:Y:S01]  /*0000*/  LDC R1, c[0x0][0x28] ;  /* 0x00000a00ff017b82 */ /* 0x000fe20000000800 */
[----:B------:R-:W1:Y:S07]  /*0010*/  S2R R0, SR_TID.X ;  /* 0x0000000000007919 */ /* 0x000e6e0000002100 */
[----:B------:R-:W2:Y:S01]  /*0020*/  LDC.64 R4, c[0x0][0x218] ;  /* 0x00008600ff047b82 */ /* 0x000ea20000000a00 */
[----:B------:R-:W-:Y:S01]  /*0030*/  ULDC.64 UR4, c[0x0][0x208] ;  /* 0x0000820000047ab9 */ /* 0x000fe20000000a00 */
[----:B------:R-:W3:Y:S06]  /*0040*/  S2R R7, SR_CTAID.X ;  /* 0x0000000000077919 */ /* 0x000eec0000002500 */
[----:B------:R-:W4:Y:S01]  /*0050*/  LDC.64 R2, c[0x0][0x210] ;  /* 0x00008400ff027b82 */ /* 0x000f220000000a00 */
[----:B-1----:R-:W-:Y:S01]  /*0060*/  IMAD.SHL.U32 R0, R0, 0x2, RZ ;  /* 0x0000000200007824 */ /* 0x002fe200078e00ff */
[----:B---3--:R-:W-:-:S04]  /*0070*/  SHF.R.S32.HI R6, RZ, 0x17, R7 ;  /* 0x00000017ff067819 */ /* 0x008fc80000011407 */
[----:B------:R-:W-:-:S05]  /*0080*/  LOP3.LUT R0, R0, 0xfe, RZ, 0xc0, !PT ;  /* 0x000000fe00007812 */ /* 0x000fca00078ec0ff */
[----:B------:R-:W-:Y:S01]  /*0090*/  IMAD R7, R7, 0x100, R0 ;  /* 0x0000010007077824 */ /* 0x000fe200078e0200 */
[----:B------:R-:W-:-:S03]  /*00a0*/  SGXT R0, R6, 0x1 ;  /* 0x000000010600781a */ /* 0x000fc60000000200 */
[----:B----4-:R-:W-:Y:S01]  /*00b0*/  IMAD.WIDE R2, R7, 0x4, R2 ;  /* 0x0000000407027825 */ /* 0x010fe200078e0202 */
[----:B------:R-:W-:-:S04]  /*00c0*/  LEA.HI R0, R0, R7, RZ, 0x9 ;  /* 0x0000000700007211 */ /* 0x000fc800078f48ff */
[----:B------:R-:W-:-:S05]  /*00d0*/  LOP3.LUT R0, R0, 0xfffffe00, RZ, 0xc0, !PT ;  /* 0xfffffe0000007812 */ /* 0x000fca00078ec0ff */
[----:B------:R-:W-:Y:S02]  /*00e0*/  IMAD.IADD R9, R7, 0x1, -R0 ;  /* 0x0000000107097824 */ /* 0x000fe400078e0a00 */
[----:B------:R-:W3:Y:S02]  /*00f0*/  LDG.E.64 R6, desc[UR4][R2.64] ;  /* 0x0000000402067981 */ /* 0x000ee4000c1e1b00 */
[----:B--2---:R-:W-:-:S06]  /*0100*/  IMAD.WIDE R4, R9, 0x4, R4 ;  /* 0x0000000409047825 */ /* 0x004fcc00078e0204 */
[----:B------:R-:W3:Y:S02]  /*0110*/  LDG.E.EL.64 R4, desc[UR4][R4.64] ;  /* 0x0000000404047981 */ /* 0x000ee4000c2e1b00 */
[C---:B---3--:R-:W-:Y:S01]  /*0120*/  FSETP.GEU.AND P0, PT, R6.reuse, -R4, PT ;  /* 0x800000040600720b */ /* 0x048fe20003f0e000 */
[----:B------:R-:W-:Y:S01]  /*0130*/  FADD R6, R6, R4 ;  /* 0x0000000406067221 */ /* 0x000fe20000000000 */
[C---:B------:R-:W-:Y:S01]  /*0140*/  FADD R0, R7.reuse, R5 ;  /* 0x0000000507007221 */ /* 0x040fe20000000000 */
[----:B------:R-:W-:-:S03]  /*0150*/  FSETP.GEU.AND P1, PT, R7, -R5, PT ;  /* 0x800000050700720b */ /* 0x000fc60003f2e000 */
[----:B------:R-:W-:Y:S02]  /*0160*/  FSEL R6, R6, RZ, P0 ;  /* 0x000000ff06067208 */ /* 0x000fe40000000000 */
[----:B------:R-:W-:-:S05]  /*0170*/  FSEL R7, R0, RZ, P1 ;  /* 0x000000ff00077208 */ /* 0x000fca0000800000 */
[----:B------:R-:W-:Y:S01]  /*0180*/  STG.E.64 desc[UR4][R2.64], R6 ;  /* 0x0000000602007986 */ /* 0x000fe2000c101b04 */
[----:B------:R-:W-:Y:S05]  /*0190*/  EXIT ;  /* 0x000000000000794d */ /* 0x000fea0003800000 */
.L_x_0:
[----:B------:R-:W-:-:S00]  /*01a0*/  BRA `(.L_x_0) ;  /* 0xfffffffc00fc7947 */ /* 0x000fc0000383ffff */
[----:B------:R-:W-:-:S00]  /*01b0*/  NOP ;  /* 0x0000000000007918 */ /* 0x000fc00000000000 */
        /* <DEDUP_REMOVED lines=12> */
.L_x_1:


//--------------------- .nv.constant0.triton_poi_fused_convolution_relu_18 --------------------------
	.section	.nv.constant0.triton_poi_fused_convolution_relu_18,"a",@progbits
	.sectionflags	@""
	.align	4
.nv.constant0.triton_poi_fused_convolution_relu_18:
	.zero		548
